//
// Generated by NVIDIA NVVM Compiler
//
// Compiler Build ID: CL-36424714
// Cuda compilation tools, release 13.0, V13.0.88
// Based on NVVM 20.0.0
//

.version 9.0
.target sm_100
.address_size 64

	// .globl	_Z6kernelPiPm

.visible .entry _Z6kernelPiPm(
	.param .u64 .ptr .align 1 _Z6kernelPiPm_param_0,
	.param .u64 .ptr .align 1 _Z6kernelPiPm_param_1
)
{
	.reg .pred 	%p<4>;
	.reg .b32 	%r<19>;
	.reg .b64 	%rd<19>;

	ld.param.u64 	%rd8, [_Z6kernelPiPm_param_0];
	ld.param.u64 	%rd9, [_Z6kernelPiPm_param_1];
	// begin inline asm
	mov.u32 %r9, %smid;
	// end inline asm
	setp.ne.s32 	%p1, %r9, 1;
	@%p1 bra 	$L__BB0_6;
	mov.b32 	%r15, 0;
	mov.u64 	%rd16, %rd8;
	mov.u32 	%r18, %r15;
$L__BB0_2:
	.pragma "nounroll";
	// begin inline asm
	ld.global.cg.u32 %r11, [%rd16];
	// end inline asm
	add.s32 	%r18, %r11, %r18;
	add.s32 	%r15, %r15, 1;
	add.s64 	%rd16, %rd16, 4;
	setp.ne.s32 	%p2, %r15, 1048576;
	@%p2 bra 	$L__BB0_2;
	bar.sync 	0;
	cvta.to.global.u64 	%rd18, %rd9;
	mov.b32 	%r17, 0;
	mov.u64 	%rd17, %rd8;
$L__BB0_4:
	.pragma "nounroll";
	// begin inline asm
	mov.u64 	%rd11, %clock64;
	// end inline asm
	// begin inline asm
	ld.global.cg.u32 %r13, [%rd17];
	// end inline asm
	add.s32 	%r18, %r13, %r18;
	// begin inline asm
	mov.u64 	%rd13, %clock64;
	// end inline asm
	sub.s64 	%rd14, %rd13, %rd11;
	st.global.u64 	[%rd18], %rd14;
	add.s32 	%r17, %r17, 1;
	add.s64 	%rd18, %rd18, 8;
	add.s64 	%rd17, %rd17, 4;
	setp.ne.s32 	%p3, %r17, 1048576;
	@%p3 bra 	$L__BB0_4;
	cvta.to.global.u64 	%rd15, %rd8;
	st.global.u32 	[%rd15+4], %r18;
	mov.b32 	%r14, 1;
	st.global.u32 	[%rd15], %r14;
$L__BB0_6:
	ret;

}


// ===== COMPILED SASS (sm_100) =====

	.target	sm_100

	.elftype	@"ET_EXEC"


//--------------------- .note.nv.tkinfo           --------------------------
	.section	.note.nv.tkinfo,"",@"SHT_NOTE"
	.sectionflags	@"SHF_NOTE_NV_TKINFO"
	.tkinfo
        /*0018*/ 	.word	0x00000002
        /*0030*/ 	.string	""
        /*0030*/ 	.string	"ptxas"
        /*0030*/ 	.string	"Cuda compilation tools, release 13.0, V13.0.88"
        /*0030*/ 	.string	"Build cuda_13.0.r13.0/compiler.36424714_0"
        /*0030*/ 	.string	"-arch sm_100 -m 64 "



//--------------------- .note.nv.cuinfo           --------------------------
	.section	.note.nv.cuinfo,"",@"SHT_NOTE"
	.sectionflags	@"SHF_NOTE_NV_CUINFO"
        /*0018*/ 	.short	0x0002
        /*001a*/ 	.short	0x0064
        /*001c*/ 	.short	0x0082
	.zero		2


//--------------------- .nv.info                  --------------------------
	.section	.nv.info,"",@"SHT_CUDA_INFO"
	.align	4


	//----- nvinfo : EIATTR_REGCOUNT
	.align		4
        /*0000*/ 	.byte	0x04, 0x2f
        /*0002*/ 	.short	(.L_1 - .L_0)
	.align		4
.L_0:
        /*0004*/ 	.word	index@(_Z6kernelPiPm)
        /*0008*/ 	.word	0x0000000c


	//----- nvinfo : EIATTR_FRAME_SIZE
	.align		4
.L_1:
        /*000c*/ 	.byte	0x04, 0x11
        /*000e*/ 	.short	(.L_3 - .L_2)
	.align		4
.L_2:
        /*0010*/ 	.word	index@(_Z6kernelPiPm)
        /*0014*/ 	.word	0x00000000


	//----- nvinfo : EIATTR_MIN_STACK_SIZE
	.align		4
.L_3:
        /*0018*/ 	.byte	0x04, 0x12
        /*001a*/ 	.short	(.L_5 - .L_4)
	.align		4
.L_4:
        /*001c*/ 	.word	index@(_Z6kernelPiPm)
        /*0020*/ 	.word	0x00000000
.L_5:


//--------------------- .nv.compat                --------------------------
	.section	.nv.compat,"",@"SHT_CUDA_COMPAT_INFO"
	.align	4
        /*0000*/ 	.byte	0x02, 0x09, 0x00, 0x00, 0x02, 0x02, 0x01, 0x00, 0x02, 0x05, 0x05, 0x00, 0x03, 0x07, 0x01, 0x01
        /*0010*/ 	.byte	0x02, 0x03, 0x00, 0x00, 0x02, 0x06, 0x01, 0x00, 0x04, 0x0b, 0x08, 0x00, 0x09, 0x00, 0x00, 0x00
        /*0020*/ 	.byte	0x00, 0x00, 0x00, 0x00


//--------------------- .nv.info._Z6kernelPiPm    --------------------------
	.section	.nv.info._Z6kernelPiPm,"",@"SHT_CUDA_INFO"
	.sectionflags	@""
	.align	4


	//----- nvinfo : EIATTR_CUDA_API_VERSION
	.align		4
        /*0000*/ 	.byte	0x04, 0x37
        /*0002*/ 	.short	(.L_7 - .L_6)
.L_6:
        /*0004*/ 	.word	0x00000082


	//----- nvinfo : EIATTR_KPARAM_INFO
	.align		4
.L_7:
        /*0008*/ 	.byte	0x04, 0x17
        /*000a*/ 	.short	(.L_9 - .L_8)
.L_8:
        /*000c*/ 	.word	0x00000000
        /*0010*/ 	.short	0x0001
        /*0012*/ 	.short	0x0008
        /*0014*/ 	.byte	0x00, 0xf5, 0x21, 0x00


	//----- nvinfo : EIATTR_KPARAM_INFO
	.align		4
.L_9:
        /*0018*/ 	.byte	0x04, 0x17
        /*001a*/ 	.short	(.L_11 - .L_10)
.L_10:
        /*001c*/ 	.word	0x00000000
        /*0020*/ 	.short	0x0000
        /*0022*/ 	.short	0x0000
        /*0024*/ 	.byte	0x00, 0xf5, 0x21, 0x00


	//----- nvinfo : EIATTR_SPARSE_MMA_MASK
	.align		4
.L_11:
        /*0028*/ 	.byte	0x03, 0x50
        /*002a*/ 	.short	0x0000


	//----- nvinfo : EIATTR_MAXREG_COUNT
	.align		4
        /*002c*/ 	.byte	0x03, 0x1b
        /*002e*/ 	.short	0x00ff


	//----- nvinfo : EIATTR_NUM_BARRIERS
	.align		4
        /*0030*/ 	.byte	0x02, 0x4c
        /*0032*/ 	.byte	0x01
	.zero		1


	//----- nvinfo : EIATTR_MERCURY_ISA_VERSION
	.align		4
        /*0034*/ 	.byte	0x03, 0x5f
        /*0036*/ 	.short	0x0101


	//----- nvinfo : EIATTR_VRC_CTA_INIT_COUNT
	.align		4
        /*0038*/ 	.byte	0x02, 0x4a
	.zero		1
	.zero		1


	//----- nvinfo : EIATTR_EXIT_INSTR_OFFSETS
	.align		4
        /*003c*/ 	.byte	0x04, 0x1c
        /*003e*/ 	.short	(.L_13 - .L_12)


	//   ....[0]....
.L_12:
        /*0040*/ 	.word	0x00000030


	//   ....[1]....
        /*0044*/ 	.word	0x000002e0


	//----- nvinfo : EIATTR_CBANK_PARAM_SIZE
	.align		4
.L_13:
        /*0048*/ 	.byte	0x03, 0x19
        /*004a*/ 	.short	0x0010


	//----- nvinfo : EIATTR_PARAM_CBANK
	.align		4
        /*004c*/ 	.byte	0x04, 0x0a
        /*004e*/ 	.short	(.L_15 - .L_14)
	.align		4
.L_14:
        /*0050*/ 	.word	index@(.nv.constant0._Z6kernelPiPm)
        /*0054*/ 	.short	0x0380
        /*0056*/ 	.short	0x0010


	//----- nvinfo : EIATTR_SW_WAR
	.align		4
.L_15:
        /*0058*/ 	.byte	0x04, 0x36
        /*005a*/ 	.short	(.L_17 - .L_16)
.L_16:
        /*005c*/ 	.word	0x00000008
.L_17:


//--------------------- .nv.callgraph             --------------------------
	.section	.nv.callgraph,"",@"SHT_CUDA_CALLGRAPH"
	.align	4
	.sectionentsize	8
	.align		4
        /*0000*/ 	.word	0x00000000
	.align		4
        /*0004*/ 	.word	0xffffffff
	.align		4
        /*0008*/ 	.word	0x00000000
	.align		4
        /*000c*/ 	.word	0xfffffffe
	.align		4
        /*0010*/ 	.word	0x00000000
	.align		4
        /*0014*/ 	.word	0xfffffffd
	.align		4
        /*0018*/ 	.word	0x00000000
	.align		4
        /*001c*/ 	.word	0xfffffffc


//--------------------- .text._Z6kernelPiPm       --------------------------
	.section	.text._Z6kernelPiPm,"ax",@progbits
	.align	128
        .global         _Z6kernelPiPm
        .type           _Z6kernelPiPm,@function
        .size           _Z6kernelPiPm,(.L_x_3 - _Z6kernelPiPm)
        .other          _Z6kernelPiPm,@"STO_CUDA_ENTRY STV_DEFAULT"
_Z6kernelPiPm:
.text._Z6kernelPiPm:
[----:B------:R-:W-:Y:S01]  /*0000*/  LDC R1, c[0x0][0x37c] ;  /* 0x0000df00ff017b82 */ /* 0x000fe20000000800 */
[----:B------:R-:W0:Y:S02]  /*0010*/  S2R R0, SR_VIRTUALSMID ;  /* 0x0000000000007919 */ /* 0x000e240000004300 */
[----:B0-----:R-:W-:-:S13]  /*0020*/  ISETP.NE.AND P0, PT, R0, 0x1, PT ;  /* 0x000000010000780c */ /* 0x001fda0003f05270 */
[----:B------:R-:W-:Y:S05]  /*0030*/  @P0 EXIT ;  /* 0x000000000000094d */ /* 0x000fea0003800000 */
[----:B------:R-:W0:Y:S01]  /*0040*/  LDCU.64 UR8, c[0x0][0x380] ;  /* 0x00007000ff0877ac */ /* 0x000e220008000a00 */
[----:B------:R-:W-:Y:S01]  /*0050*/  IMAD.MOV.U32 R9, RZ, RZ, RZ ;  /* 0x000000ffff097224 */ /* 0x000fe200078e00ff */
[----:B------:R-:W1:Y:S01]  /*0060*/  LDCU.64 UR10, c[0x0][0x358] ;  /* 0x00006b00ff0a77ac */ /* 0x000e620008000a00 */
[----:B------:R-:W-:Y:S01]  /*0070*/  UMOV UR4, URZ ;  /* 0x000000ff00047c82 */ /* 0x000fe20008000000 */
[----:B0-----:R-:W-:Y:S01]  /*0080*/  UMOV UR5, UR8 ;  /* 0x0000000800057c82 */ /* 0x001fe20008000000 */
[----:B------:R-:W-:-:S05]  /*0090*/  UMOV UR6, UR9 ;  /* 0x0000000900067c82 */ /* 0x000fca0008000000 */
.L_x_0:
[----:B------:R-:W-:Y:S01]  /*00a0*/  IMAD.U32 R2, RZ, RZ, UR5 ;  /* 0x00000005ff027e24 */ /* 0x000fe2000f8e00ff */
[----:B------:R-:W-:-:S05]  /*00b0*/  MOV R3, UR6 ;  /* 0x0000000600037c02 */ /* 0x000fca0008000f00 */
[----:B-1----:R-:W2:Y:S01]  /*00c0*/  LDG.E.STRONG.GPU R2, desc[UR10][R2.64] ;  /* 0x0000000a02027981 */ /* 0x002ea2000c1ef900 */
[----:B------:R-:W-:Y:S02]  /*00d0*/  UIADD3 UR5, UP0, UPT, UR5, 0x4, URZ ;  /* 0x0000000405057890 */ /* 0x000fe4000ff1e0ff */
[----:B------:R-:W-:Y:S02]  /*00e0*/  UIADD3 UR4, UPT, UPT, UR4, 0x1, URZ ;  /* 0x0000000104047890 */ /* 0x000fe4000fffe0ff */
[----:B------:R-:W-:Y:S02]  /*00f0*/  UIADD3.X UR6, UPT, UPT, URZ, UR6, URZ, UP0, !UPT ;  /* 0x00000006ff067290 */ /* 0x000fe400087fe4ff */
[----:B------:R-:W-:Y:S01]  /*0100*/  UISETP.NE.AND UP0, UPT, UR4, 0x100000, UPT ;  /* 0x001000000400788c */ /* 0x000fe2000bf05270 */
[----:B--2---:R-:W-:-:S08]  /*0110*/  IMAD.IADD R9, R2, 0x1, R9 ;  /* 0x0000000102097824 */ /* 0x004fd000078e0209 */
[----:B------:R-:W-:Y:S05]  /*0120*/  BRA.U UP0, `(.L_x_0) ;  /* 0xfffffffd00dc7547 */ /* 0x000fea000b83ffff */
[----:B------:R-:W-:Y:S06]  /*0130*/  BAR.SYNC.DEFER_BLOCKING 0x0 ;  /* 0x0000000000007b1d */ /* 0x000fec0000010000 */
[----:B------:R-:W0:Y:S01]  /*0140*/  LDCU.64 UR12, c[0x0][0x388] ;  /* 0x00007100ff0c77ac */ /* 0x000e220008000a00 */
[----:B------:R-:W-:Y:S01]  /*0150*/  UMOV UR5, UR8 ;  /* 0x0000000800057c82 */ /* 0x000fe20008000000 */
[----:B------:R-:W-:Y:S01]  /*0160*/  UMOV UR6, UR9 ;  /* 0x0000000900067c82 */ /* 0x000fe20008000000 */
[----:B------:R-:W-:-:S05]  /*0170*/  UMOV UR4, URZ ;  /* 0x000000ff00047c82 */ /* 0x000fca0008000000 */
.L_x_1:
[----:B-1----:R-:W-:Y:S02]  /*0180*/  CS2R R2, SR_CLOCKLO ;  /* 0x0000000000027805 */ /* 0x002fe40000015000 */
[----:B------:R-:W-:Y:S01]  /*0190*/  MOV R4, UR5 ;  /* 0x0000000500047c02 */ /* 0x000fe20008000f00 */
[----:B------:R-:W-:-:S05]  /*01a0*/  IMAD.U32 R5, RZ, RZ, UR6 ;  /* 0x00000006ff057e24 */ /* 0x000fca000f8e00ff */
[----:B------:R-:W2:Y:S02]  /*01b0*/  LDG.E.STRONG.GPU R4, desc[UR10][R4.64] ;  /* 0x0000000a04047981 */ /* 0x000ea4000c1ef900 */
[----:B--2---:R-:W-:Y:S02]  /*01c0*/  IADD3 R9, PT, PT, R4, R9, RZ ;  /* 0x0000000904097210 */ /* 0x004fe40007ffe0ff */
[----:B------:R-:W-:-:S06]  /*01d0*/  CS2R R4, SR_CLOCKLO ;  /* 0x0000000000047805 */ /* 0x000fcc0000015000 */
[----:B------:R-:W-:Y:S01]  /*01e0*/  IADD3 R2, P0, PT, -R2, R4, RZ ;  /* 0x0000000402027210 */ /* 0x000fe20007f1e1ff */
[----:B0-----:R-:W-:Y:S01]  /*01f0*/  IMAD.U32 R6, RZ, RZ, UR12 ;  /* 0x0000000cff067e24 */ /* 0x001fe2000f8e00ff */
[----:B------:R-:W-:Y:S01]  /*0200*/  MOV R7, UR13 ;  /* 0x0000000d00077c02 */ /* 0x000fe20008000f00 */
[----:B------:R-:W-:Y:S02]  /*0210*/  UIADD3 UR12, UP0, UPT, UR12, 0x8, URZ ;  /* 0x000000080c0c7890 */ /* 0x000fe4000ff1e0ff */
[----:B------:R-:W-:Y:S01]  /*0220*/  IMAD.X R3, R5, 0x1, ~R3, P0 ;  /* 0x0000000105037824 */ /* 0x000fe200000e0e03 */
[----:B------:R-:W-:Y:S02]  /*0230*/  UIADD3 UR4, UPT, UPT, UR4, 0x1, URZ ;  /* 0x0000000104047890 */ /* 0x000fe4000fffe0ff */
[----:B------:R-:W-:Y:S02]  /*0240*/  UIADD3.X UR13, UPT, UPT, URZ, UR13, URZ, UP0, !UPT ;  /* 0x0000000dff0d7290 */ /* 0x000fe400087fe4ff */
[----:B------:R1:W-:Y:S01]  /*0250*/  STG.E.64 desc[UR10][R6.64], R2 ;  /* 0x0000000206007986 */ /* 0x0003e2000c101b0a */
[----:B------:R-:W-:-:S02]  /*0260*/  UISETP.NE.AND UP0, UPT, UR4, 0x100000, UPT ;  /* 0x001000000400788c */ /* 0x000fc4000bf05270 */
[----:B------:R-:W-:-:S04]  /*0270*/  UIADD3 UR5, UP1, UPT, UR5, 0x4, URZ ;  /* 0x0000000405057890 */ /* 0x000fc8000ff3e0ff */
[----:B------:R-:W-:-:S03]  /*0280*/  UIADD3.X UR6, UPT, UPT, URZ, UR6, URZ, UP1, !UPT ;  /* 0x00000006ff067290 */ /* 0x000fc60008ffe4ff */
[----:B------:R-:W-:Y:S09]  /*0290*/  BRA.U UP0, `(.L_x_1) ;  /* 0xfffffffd00b87547 */ /* 0x000ff2000b83ffff */
[----:B-1----:R-:W0:Y:S01]  /*02a0*/  LDC.64 R2, c[0x0][0x380] ;  /* 0x0000e000ff027b82 */ /* 0x002e220000000a00 */
[----:B------:R-:W-:Y:S01]  /*02b0*/  HFMA2 R5, -RZ, RZ, 0, 5.9604644775390625e-08 ;  /* 0x00000001ff057431 */ /* 0x000fe200000001ff */
[----:B0-----:R-:W-:Y:S04]  /*02c0*/  STG.E desc[UR10][R2.64+0x4], R9 ;  /* 0x0000040902007986 */ /* 0x001fe8000c10190a */
[----:B------:R-:W-:Y:S01]  /*02d0*/  STG.E desc[UR10][R2.64], R5 ;  /* 0x0000000502007986 */ /* 0x000fe2000c10190a */
[----:B------:R-:W-:Y:S05]  /*02e0*/  EXIT ;  /* 0x000000000000794d */ /* 0x000fea0003800000 */
.L_x_2:
[----:B------:R-:W-:-:S00]  /*02f0*/  BRA `(.L_x_2) ;  /* 0xfffffffc00fc7947 */ /* 0x000fc0000383ffff */
[----:B------:R-:W-:-:S00]  /*0300*/  NOP ;  /* 0x0000000000007918 */ /* 0x000fc00000000000 */
[----:B------:R-:W-:-:S00]  /*0310*/  NOP ;  /* 0x0000000000007918 */ /* 0x000fc00000000000 */
[----:B------:R-:W-:-:S00]  /*0320*/  NOP ;  /* 0x0000000000007918 */ /* 0x000fc00000000000 */
[----:B------:R-:W-:-:S00]  /*0330*/  NOP ;  /* 0x0000000000007918 */ /* 0x000fc00000000000 */
[----:B------:R-:W-:-:S00]  /*0340*/  NOP ;  /* 0x0000000000007918 */ /* 0x000fc00000000000 */
[----:B------:R-:W-:-:S00]  /*0350*/  NOP ;  /* 0x0000000000007918 */ /* 0x000fc00000000000 */
[----:B------:R-:W-:-:S00]  /*0360*/  NOP ;  /* 0x0000000000007918 */ /* 0x000fc00000000000 */
[----:B------:R-:W-:-:S00]  /*0370*/  NOP ;  /* 0x0000000000007918 */ /* 0x000fc00000000000 */
.L_x_3:


//--------------------- .nv.shared.reserved.0     --------------------------
	.section	.nv.shared.reserved.0,"aw",@nobits
	.weak		__nv_reservedSMEM_offset_0_alias
	.size		__nv_reservedSMEM_offset_0_alias, 0, 64
	.other		__nv_reservedSMEM_offset_0_alias,@"STO_CUDA_RESERVED_SHARED STV_DEFAULT"
__nv_reservedSMEM_offset_0_alias:
	.zero		0
	.zero		64


//--------------------- .nv.constant0._Z6kernelPiPm --------------------------
	.section	.nv.constant0._Z6kernelPiPm,"a",@progbits
	.sectionflags	@""
	.align	4
.nv.constant0._Z6kernelPiPm:
	.zero		912


//--------------------- SYMBOLS --------------------------

	.type		.nv.reservedSmem.offset0,@object
	.size		.nv.reservedSmem.offset0,0x4
